//
// Generated by NVIDIA NVVM Compiler
//
// Compiler Build ID: CL-36424714
// Cuda compilation tools, release 13.0, V13.0.88
// Based on NVVM 20.0.0
//

.version 9.0
.target sm_100
.address_size 64

	// .globl	_Z18matrixMultiplyCUDAPfS_S_

.visible .entry _Z18matrixMultiplyCUDAPfS_S_(
	.param .u64 .ptr .align 1 _Z18matrixMultiplyCUDAPfS_S__param_0,
	.param .u64 .ptr .align 1 _Z18matrixMultiplyCUDAPfS_S__param_1,
	.param .u64 .ptr .align 1 _Z18matrixMultiplyCUDAPfS_S__param_2
)
{
	.reg .pred 	%p<5>;
	.reg .b32 	%r<18>;
	.reg .b32 	%f<52>;
	.reg .b64 	%rd<18>;

	ld.param.u64 	%rd5, [_Z18matrixMultiplyCUDAPfS_S__param_0];
	ld.param.u64 	%rd6, [_Z18matrixMultiplyCUDAPfS_S__param_1];
	ld.param.u64 	%rd7, [_Z18matrixMultiplyCUDAPfS_S__param_2];
	mov.u32 	%r8, %ctaid.y;
	mov.u32 	%r9, %ntid.y;
	mov.u32 	%r10, %tid.y;
	mad.lo.s32 	%r1, %r8, %r9, %r10;
	mov.u32 	%r11, %ctaid.x;
	mov.u32 	%r12, %ntid.x;
	mov.u32 	%r13, %tid.x;
	mad.lo.s32 	%r2, %r11, %r12, %r13;
	setp.gt.u32 	%p1, %r1, 1023;
	setp.gt.s32 	%p2, %r2, 1023;
	or.pred  	%p3, %p1, %p2;
	@%p3 bra 	$L__BB0_4;
	shl.b32 	%r3, %r1, 10;
	mul.wide.u32 	%rd8, %r3, 4;
	cvta.to.global.u64 	%rd9, %rd5;
	add.s64 	%rd10, %rd8, %rd9;
	add.s64 	%rd17, %rd10, 32;
	cvta.to.global.u64 	%rd11, %rd6;
	add.s64 	%rd2, %rd11, 32768;
	mov.f32 	%f51, 0f00000000;
	mov.b32 	%r17, 0;
	mov.u32 	%r16, %r2;
$L__BB0_2:
	mul.wide.s32 	%rd12, %r16, 4;
	add.s64 	%rd13, %rd2, %rd12;
	ld.global.f32 	%f4, [%rd17+-32];
	ld.global.f32 	%f5, [%rd13+-32768];
	fma.rn.f32 	%f6, %f4, %f5, %f51;
	ld.global.f32 	%f7, [%rd17+-28];
	ld.global.f32 	%f8, [%rd13+-28672];
	fma.rn.f32 	%f9, %f7, %f8, %f6;
	ld.global.f32 	%f10, [%rd17+-24];
	ld.global.f32 	%f11, [%rd13+-24576];
	fma.rn.f32 	%f12, %f10, %f11, %f9;
	ld.global.f32 	%f13, [%rd17+-20];
	ld.global.f32 	%f14, [%rd13+-20480];
	fma.rn.f32 	%f15, %f13, %f14, %f12;
	ld.global.f32 	%f16, [%rd17+-16];
	ld.global.f32 	%f17, [%rd13+-16384];
	fma.rn.f32 	%f18, %f16, %f17, %f15;
	ld.global.f32 	%f19, [%rd17+-12];
	ld.global.f32 	%f20, [%rd13+-12288];
	fma.rn.f32 	%f21, %f19, %f20, %f18;
	ld.global.f32 	%f22, [%rd17+-8];
	ld.global.f32 	%f23, [%rd13+-8192];
	fma.rn.f32 	%f24, %f22, %f23, %f21;
	ld.global.f32 	%f25, [%rd17+-4];
	ld.global.f32 	%f26, [%rd13+-4096];
	fma.rn.f32 	%f27, %f25, %f26, %f24;
	ld.global.f32 	%f28, [%rd17];
	ld.global.f32 	%f29, [%rd13];
	fma.rn.f32 	%f30, %f28, %f29, %f27;
	ld.global.f32 	%f31, [%rd17+4];
	ld.global.f32 	%f32, [%rd13+4096];
	fma.rn.f32 	%f33, %f31, %f32, %f30;
	ld.global.f32 	%f34, [%rd17+8];
	ld.global.f32 	%f35, [%rd13+8192];
	fma.rn.f32 	%f36, %f34, %f35, %f33;
	ld.global.f32 	%f37, [%rd17+12];
	ld.global.f32 	%f38, [%rd13+12288];
	fma.rn.f32 	%f39, %f37, %f38, %f36;
	ld.global.f32 	%f40, [%rd17+16];
	ld.global.f32 	%f41, [%rd13+16384];
	fma.rn.f32 	%f42, %f40, %f41, %f39;
	ld.global.f32 	%f43, [%rd17+20];
	ld.global.f32 	%f44, [%rd13+20480];
	fma.rn.f32 	%f45, %f43, %f44, %f42;
	ld.global.f32 	%f46, [%rd17+24];
	ld.global.f32 	%f47, [%rd13+24576];
	fma.rn.f32 	%f48, %f46, %f47, %f45;
	ld.global.f32 	%f49, [%rd17+28];
	ld.global.f32 	%f50, [%rd13+28672];
	fma.rn.f32 	%f51, %f49, %f50, %f48;
	add.s32 	%r17, %r17, 16;
	add.s64 	%rd17, %rd17, 64;
	add.s32 	%r16, %r16, 16384;
	setp.ne.s32 	%p4, %r17, 1024;
	@%p4 bra 	$L__BB0_2;
	add.s32 	%r15, %r3, %r2;
	cvta.to.global.u64 	%rd14, %rd7;
	mul.wide.s32 	%rd15, %r15, 4;
	add.s64 	%rd16, %rd14, %rd15;
	st.global.f32 	[%rd16], %f51;
$L__BB0_4:
	ret;

}


// ===== COMPILED SASS (sm_100) =====

	.target	sm_100

	.elftype	@"ET_EXEC"


//--------------------- .note.nv.tkinfo           --------------------------
	.section	.note.nv.tkinfo,"",@"SHT_NOTE"
	.sectionflags	@"SHF_NOTE_NV_TKINFO"
	.tkinfo
        /*0018*/ 	.word	0x00000002
        /*0030*/ 	.string	""
        /*0030*/ 	.string	"ptxas"
        /*0030*/ 	.string	"Cuda compilation tools, release 13.0, V13.0.88"
        /*0030*/ 	.string	"Build cuda_13.0.r13.0/compiler.36424714_0"
        /*0030*/ 	.string	"-arch sm_100 -m 64 "



//--------------------- .note.nv.cuinfo           --------------------------
	.section	.note.nv.cuinfo,"",@"SHT_NOTE"
	.sectionflags	@"SHF_NOTE_NV_CUINFO"
        /*0018*/ 	.short	0x0002
        /*001a*/ 	.short	0x0064
        /*001c*/ 	.short	0x0082
	.zero		2


//--------------------- .nv.info                  --------------------------
	.section	.nv.info,"",@"SHT_CUDA_INFO"
	.align	4


	//----- nvinfo : EIATTR_REGCOUNT
	.align		4
        /*0000*/ 	.byte	0x04, 0x2f
        /*0002*/ 	.short	(.L_1 - .L_0)
	.align		4
.L_0:
        /*0004*/ 	.word	index@(_Z18matrixMultiplyCUDAPfS_S_)
        /*0008*/ 	.word	0x0000001f


	//----- nvinfo : EIATTR_FRAME_SIZE
	.align		4
.L_1:
        /*000c*/ 	.byte	0x04, 0x11
        /*000e*/ 	.short	(.L_3 - .L_2)
	.align		4
.L_2:
        /*0010*/ 	.word	index@(_Z18matrixMultiplyCUDAPfS_S_)
        /*0014*/ 	.word	0x00000000


	//----- nvinfo : EIATTR_MIN_STACK_SIZE
	.align		4
.L_3:
        /*0018*/ 	.byte	0x04, 0x12
        /*001a*/ 	.short	(.L_5 - .L_4)
	.align		4
.L_4:
        /*001c*/ 	.word	index@(_Z18matrixMultiplyCUDAPfS_S_)
        /*0020*/ 	.word	0x00000000
.L_5:


//--------------------- .nv.compat                --------------------------
	.section	.nv.compat,"",@"SHT_CUDA_COMPAT_INFO"
	.align	4
        /*0000*/ 	.byte	0x02, 0x09, 0x00, 0x00, 0x02, 0x02, 0x01, 0x00, 0x02, 0x05, 0x05, 0x00, 0x03, 0x07, 0x01, 0x01
        /*0010*/ 	.byte	0x02, 0x03, 0x00, 0x00, 0x02, 0x06, 0x01, 0x00, 0x04, 0x0b, 0x08, 0x00, 0x09, 0x00, 0x00, 0x00
        /*0020*/ 	.byte	0x00, 0x00, 0x00, 0x00


//--------------------- .nv.info._Z18matrixMultiplyCUDAPfS_S_ --------------------------
	.section	.nv.info._Z18matrixMultiplyCUDAPfS_S_,"",@"SHT_CUDA_INFO"
	.sectionflags	@""
	.align	4


	//----- nvinfo : EIATTR_CUDA_API_VERSION
	.align		4
        /*0000*/ 	.byte	0x04, 0x37
        /*0002*/ 	.short	(.L_7 - .L_6)
.L_6:
        /*0004*/ 	.word	0x00000082


	//----- nvinfo : EIATTR_KPARAM_INFO
	.align		4
.L_7:
        /*0008*/ 	.byte	0x04, 0x17
        /*000a*/ 	.short	(.L_9 - .L_8)
.L_8:
        /*000c*/ 	.word	0x00000000
        /*0010*/ 	.short	0x0002
        /*0012*/ 	.short	0x0010
        /*0014*/ 	.byte	0x00, 0xf5, 0x21, 0x00


	//----- nvinfo : EIATTR_KPARAM_INFO
	.align		4
.L_9:
        /*0018*/ 	.byte	0x04, 0x17
        /*001a*/ 	.short	(.L_11 - .L_10)
.L_10:
        /*001c*/ 	.word	0x00000000
        /*0020*/ 	.short	0x0001
        /*0022*/ 	.short	0x0008
        /*0024*/ 	.byte	0x00, 0xf5, 0x21, 0x00


	//----- nvinfo : EIATTR_KPARAM_INFO
	.align		4
.L_11:
        /*0028*/ 	.byte	0x04, 0x17
        /*002a*/ 	.short	(.L_13 - .L_12)
.L_12:
        /*002c*/ 	.word	0x00000000
        /*0030*/ 	.short	0x0000
        /*0032*/ 	.short	0x0000
        /*0034*/ 	.byte	0x00, 0xf5, 0x21, 0x00


	//----- nvinfo : EIATTR_SPARSE_MMA_MASK
	.align		4
.L_13:
        /*0038*/ 	.byte	0x03, 0x50
        /*003a*/ 	.short	0x0000


	//----- nvinfo : EIATTR_MAXREG_COUNT
	.align		4
        /*003c*/ 	.byte	0x03, 0x1b
        /*003e*/ 	.short	0x00ff


	//----- nvinfo : EIATTR_MERCURY_ISA_VERSION
	.align		4
        /*0040*/ 	.byte	0x03, 0x5f
        /*0042*/ 	.short	0x0101


	//----- nvinfo : EIATTR_VRC_CTA_INIT_COUNT
	.align		4
        /*0044*/ 	.byte	0x02, 0x4a
	.zero		1
	.zero		1


	//----- nvinfo : EIATTR_EXIT_INSTR_OFFSETS
	.align		4
        /*0048*/ 	.byte	0x04, 0x1c
        /*004a*/ 	.short	(.L_15 - .L_14)


	//   ....[0]....
.L_14:
        /*004c*/ 	.word	0x000000b0


	//   ....[1]....
        /*0050*/ 	.word	0x00000550


	//----- nvinfo : EIATTR_CBANK_PARAM_SIZE
	.align		4
.L_15:
        /*0054*/ 	.byte	0x03, 0x19
        /*0056*/ 	.short	0x0018


	//----- nvinfo : EIATTR_PARAM_CBANK
	.align		4
        /*0058*/ 	.byte	0x04, 0x0a
        /*005a*/ 	.short	(.L_17 - .L_16)
	.align		4
.L_16:
        /*005c*/ 	.word	index@(.nv.constant0._Z18matrixMultiplyCUDAPfS_S_)
        /*0060*/ 	.short	0x0380
        /*0062*/ 	.short	0x0018


	//----- nvinfo : EIATTR_SW_WAR
	.align		4
.L_17:
        /*0064*/ 	.byte	0x04, 0x36
        /*0066*/ 	.short	(.L_19 - .L_18)
.L_18:
        /*0068*/ 	.word	0x00000008
.L_19:


//--------------------- .nv.callgraph             --------------------------
	.section	.nv.callgraph,"",@"SHT_CUDA_CALLGRAPH"
	.align	4
	.sectionentsize	8
	.align		4
        /*0000*/ 	.word	0x00000000
	.align		4
        /*0004*/ 	.word	0xffffffff
	.align		4
        /*0008*/ 	.word	0x00000000
	.align		4
        /*000c*/ 	.word	0xfffffffe
	.align		4
        /*0010*/ 	.word	0x00000000
	.align		4
        /*0014*/ 	.word	0xfffffffd
	.align		4
        /*0018*/ 	.word	0x00000000
	.align		4
        /*001c*/ 	.word	0xfffffffc


//--------------------- .text._Z18matrixMultiplyCUDAPfS_S_ --------------------------
	.section	.text._Z18matrixMultiplyCUDAPfS_S_,"ax",@progbits
	.align	128
        .global         _Z18matrixMultiplyCUDAPfS_S_
        .type           _Z18matrixMultiplyCUDAPfS_S_,@function
        .size           _Z18matrixMultiplyCUDAPfS_S_,(.L_x_2 - _Z18matrixMultiplyCUDAPfS_S_)
        .other          _Z18matrixMultiplyCUDAPfS_S_,@"STO_CUDA_ENTRY STV_DEFAULT"
_Z18matrixMultiplyCUDAPfS_S_:
.text._Z18matrixMultiplyCUDAPfS_S_:
[----:B------:R-:W-:Y:S01]  /*0000*/  LDC R1, c[0x0][0x37c] ;  /* 0x0000df00ff017b82 */ /* 0x000fe20000000800 */
[----:B------:R-:W0:Y:S07]  /*0010*/  S2R R3, SR_TID.X ;  /* 0x0000000000037919 */ /* 0x000e2e0000002100 */
[----:B------:R-:W1:Y:S01]  /*0020*/  LDC R7, c[0x0][0x364] ;  /* 0x0000d900ff077b82 */ /* 0x000e620000000800 */
[----:B------:R-:W1:Y:S07]  /*0030*/  S2R R2, SR_TID.Y ;  /* 0x0000000000027919 */ /* 0x000e6e0000002200 */
[----:B------:R-:W0:Y:S08]  /*0040*/  S2UR UR5, SR_CTAID.X ;  /* 0x00000000000579c3 */ /* 0x000e300000002500 */
[----:B------:R-:W0:Y:S08]  /*0050*/  LDC R0, c[0x0][0x360] ;  /* 0x0000d800ff007b82 */ /* 0x000e300000000800 */
[----:B------:R-:W1:Y:S01]  /*0060*/  S2UR UR4, SR_CTAID.Y ;  /* 0x00000000000479c3 */ /* 0x000e620000002600 */
[----:B0-----:R-:W-:-:S05]  /*0070*/  IMAD R0, R0, UR5, R3 ;  /* 0x0000000500007c24 */ /* 0x001fca000f8e0203 */
[----:B------:R-:W-:Y:S01]  /*0080*/  ISETP.GT.AND P0, PT, R0, 0x3ff, PT ;  /* 0x000003ff0000780c */ /* 0x000fe20003f04270 */
[----:B-1----:R-:W-:-:S05]  /*0090*/  IMAD R7, R7, UR4, R2 ;  /* 0x0000000407077c24 */ /* 0x002fca000f8e0202 */
[----:B------:R-:W-:-:S13]  /*00a0*/  ISETP.GT.U32.OR P0, PT, R7, 0x3ff, P0 ;  /* 0x000003ff0700780c */ /* 0x000fda0000704470 */
[----:B------:R-:W-:Y:S05]  /*00b0*/  @P0 EXIT ;  /* 0x000000000000094d */ /* 0x000fea0003800000 */
[----:B------:R-:W0:Y:S01]  /*00c0*/  LDC.64 R2, c[0x0][0x380] ;  /* 0x0000e000ff027b82 */ /* 0x000e220000000a00 */
[----:B------:R-:W1:Y:S01]  /*00d0*/  LDCU.64 UR6, c[0x0][0x388] ;  /* 0x00007100ff0677ac */ /* 0x000e620008000a00 */
[----:B------:R-:W-:Y:S01]  /*00e0*/  SHF.L.U32 R7, R7, 0xa, RZ ;  /* 0x0000000a07077819 */ /* 0x000fe200000006ff */
[----:B------:R-:W-:Y:S01]  /*00f0*/  HFMA2 R14, -RZ, RZ, 0, 0 ;  /* 0x00000000ff0e7431 */ /* 0x000fe200000001ff */
[----:B------:R-:W-:Y:S01]  /*0100*/  MOV R6, R0 ;  /* 0x0000000000067202 */ /* 0x000fe20000000f00 */
[----:B------:R-:W2:Y:S01]  /*0110*/  LDCU.64 UR8, c[0x0][0x358] ;  /* 0x00006b00ff0877ac */ /* 0x000ea20008000a00 */
[----:B------:R-:W-:Y:S01]  /*0120*/  UMOV UR4, URZ ;  /* 0x000000ff00047c82 */ /* 0x000fe20008000000 */
[----:B-1----:R-:W-:-:S04]  /*0130*/  UIADD3 UR5, UP0, UPT, UR6, 0x8000, URZ ;  /* 0x0000800006057890 */ /* 0x002fc8000ff1e0ff */
[----:B------:R-:W-:Y:S01]  /*0140*/  UIADD3.X UR6, UPT, UPT, URZ, UR7, URZ, UP0, !UPT ;  /* 0x00000007ff067290 */ /* 0x000fe200087fe4ff */
[----:B0-----:R-:W-:-:S03]  /*0150*/  IMAD.WIDE.U32 R2, R7, 0x4, R2 ;  /* 0x0000000407027825 */ /* 0x001fc600078e0002 */
[----:B------:R-:W-:-:S04]  /*0160*/  IADD3 R4, P0, PT, R2, 0x20, RZ ;  /* 0x0000002002047810 */ /* 0x000fc80007f1e0ff */
[----:B--2---:R-:W-:-:S09]  /*0170*/  IADD3.X R5, PT, PT, RZ, R3, RZ, P0, !PT ;  /* 0x00000003ff057210 */ /* 0x004fd200007fe4ff */
.L_x_0:
[----:B------:R-:W-:Y:S01]  /*0180*/  MOV R2, UR5 ;  /* 0x0000000500027c02 */ /* 0x000fe20008000f00 */
[----:B------:R-:W2:Y:S01]  /*0190*/  LDG.E R15, desc[UR8][R4.64+-0x20] ;  /* 0xffffe008040f7981 */ /* 0x000ea2000c1e1900 */
[----:B------:R-:W-:-:S03]  /*01a0*/  MOV R3, UR6 ;  /* 0x0000000600037c02 */ /* 0x000fc60008000f00 */
[----:B------:R-:W3:Y:S01]  /*01b0*/  LDG.E R24, desc[UR8][R4.64+-0x1c] ;  /* 0xffffe40804187981 */ /* 0x000ee2000c1e1900 */
[----:B------:R-:W-:-:S03]  /*01c0*/  IMAD.WIDE R2, R6, 0x4, R2 ;  /* 0x0000000406027825 */ /* 0x000fc600078e0202 */
[----:B------:R-:W4:Y:S04]  /*01d0*/  LDG.E R19, desc[UR8][R4.64+-0x18] ;  /* 0xffffe80804137981 */ /* 0x000f28000c1e1900 */
[----:B------:R-:W2:Y:S04]  /*01e0*/  LDG.E R16, desc[UR8][R2.64+-0x8000] ;  /* 0xff80000802107981 */ /* 0x000ea8000c1e1900 */
[----:B------:R-:W3:Y:S04]  /*01f0*/  LDG.E R25, desc[UR8][R2.64+-0x7000] ;  /* 0xff90000802197981 */ /* 0x000ee8000c1e1900 */
[----:B------:R-:W4:Y:S04]  /*0200*/  LDG.E R18, desc[UR8][R2.64+-0x6000] ;  /* 0xffa0000802127981 */ /* 0x000f28000c1e1900 */
[----:B------:R-:W5:Y:S04]  /*0210*/  LDG.E R20, desc[UR8][R4.64+-0x14] ;  /* 0xffffec0804147981 */ /* 0x000f68000c1e1900 */
        /* <DEDUP_REMOVED lines=11> */
[----:B------:R-:W5:Y:S01]  /*02d0*/  LDG.E R26, desc[UR8][R4.64+0x1c] ;  /* 0x00001c08041a7981 */ /* 0x000f62000c1e1900 */
[----:B--2---:R-:W-:-:S03]  /*02e0*/  FFMA R15, R15, R16, R14 ;  /* 0x000000100f0f7223 */ /* 0x004fc6000000000e */
[----:B------:R-:W2:Y:S01]  /*02f0*/  LDG.E R16, desc[UR8][R4.64] ;  /* 0x0000000804107981 */ /* 0x000ea2000c1e1900 */
[----:B---3--:R-:W-:-:S03]  /*0300*/  FFMA R24, R24, R25, R15 ;  /* 0x0000001918187223 */ /* 0x008fc6000000000f */
[----:B------:R-:W3:Y:S01]  /*0310*/  LDG.E R14, desc[UR8][R4.64+0x4] ;  /* 0x00000408040e7981 */ /* 0x000ee2000c1e1900 */
[----:B----4-:R-:W-:-:S03]  /*0320*/  FFMA R25, R19, R18, R24 ;  /* 0x0000001213197223 */ /* 0x010fc60000000018 */
[----:B------:R-:W3:Y:S04]  /*0330*/  LDG.E R15, desc[UR8][R2.64+0x1000] ;  /* 0x00100008020f7981 */ /* 0x000ee8000c1e1900 */
[----:B------:R-:W4:Y:S01]  /*0340*/  LDG.E R18, desc[UR8][R4.64+0x8] ;  /* 0x0000080804127981 */ /* 0x000f22000c1e1900 */
[----:B-----5:R-:W-:-:S03]  /*0350*/  FFMA R25, R20, R21, R25 ;  /* 0x0000001514197223 */ /* 0x020fc60000000019 */
[----:B------:R-:W4:Y:S04]  /*0360*/  LDG.E R19, desc[UR8][R2.64+0x2000] ;  /* 0x0020000802137981 */ /* 0x000f28000c1e1900 */
[----:B------:R-:W5:Y:S01]  /*0370*/  LDG.E R20, desc[UR8][R4.64+0xc] ;  /* 0x00000c0804147981 */ /* 0x000f62000c1e1900 */
[----:B------:R-:W-:-:S03]  /*0380*/  FFMA R25, R22, R23, R25 ;  /* 0x0000001716197223 */ /* 0x000fc60000000019 */
[----:B------:R-:W5:Y:S04]  /*0390*/  LDG.E R21, desc[UR8][R2.64+0x3000] ;  /* 0x0030000802157981 */ /* 0x000f68000c1e1900 */
[----:B------:R-:W5:Y:S04]  /*03a0*/  LDG.E R22, desc[UR8][R4.64+0x10] ;  /* 0x0000100804167981 */ /* 0x000f68000c1e1900 */
[----:B------:R-:W5:Y:S01]  /*03b0*/  LDG.E R23, desc[UR8][R2.64+0x4000] ;  /* 0x0040000802177981 */ /* 0x000f62000c1e1900 */
[----:B------:R-:W-:-:S03]  /*03c0*/  FFMA R28, R12, R13, R25 ;  /* 0x0000000d0c1c7223 */ /* 0x000fc60000000019 */
[----:B------:R-:W5:Y:S04]  /*03d0*/  LDG.E R24, desc[UR8][R4.64+0x14] ;  /* 0x0000140804187981 */ /* 0x000f68000c1e1900 */
[----:B------:R-:W5:Y:S04]  /*03e0*/  LDG.E R25, desc[UR8][R2.64+0x5000] ;  /* 0x0050000802197981 */ /* 0x000f68000c1e1900 */
[----:B------:R0:W5:Y:S04]  /*03f0*/  LDG.E R13, desc[UR8][R4.64+0x18] ;  /* 0x00001808040d7981 */ /* 0x000168000c1e1900 */
[----:B------:R-:W5:Y:S01]  /*0400*/  LDG.E R12, desc[UR8][R2.64+0x6000] ;  /* 0x00600008020c7981 */ /* 0x000f62000c1e1900 */
[----:B------:R-:W-:-:S04]  /*0410*/  FFMA R9, R9, R8, R28 ;  /* 0x0000000809097223 */ /* 0x000fc8000000001c */
[----:B------:R-:W-:Y:S01]  /*0420*/  FFMA R9, R10, R11, R9 ;  /* 0x0000000b0a097223 */ /* 0x000fe20000000009 */
[----:B------:R-:W-:-:S04]  /*0430*/  UIADD3 UR4, UPT, UPT, UR4, 0x10, URZ ;  /* 0x0000001004047890 */ /* 0x000fc8000fffe0ff */
[----:B------:R-:W-:Y:S01]  /*0440*/  UISETP.NE.AND UP0, UPT, UR4, 0x400, UPT ;  /* 0x000004000400788c */ /* 0x000fe2000bf05270 */
[----:B0-----:R-:W-:Y:S02]  /*0450*/  IADD3 R4, P0, PT, R4, 0x40, RZ ;  /* 0x0000004004047810 */ /* 0x001fe40007f1e0ff */
[----:B------:R-:W-:Y:S02]  /*0460*/  IADD3 R6, PT, PT, R6, 0x4000, RZ ;  /* 0x0000400006067810 */ /* 0x000fe40007ffe0ff */
[----:B------:R-:W-:Y:S01]  /*0470*/  IADD3.X R5, PT, PT, RZ, R5, RZ, P0, !PT ;  /* 0x00000005ff057210 */ /* 0x000fe200007fe4ff */
[----:B--2---:R-:W-:-:S04]  /*0480*/  FFMA R9, R16, R17, R9 ;  /* 0x0000001110097223 */ /* 0x004fc80000000009 */
[----:B---3--:R-:W-:-:S04]  /*0490*/  FFMA R9, R14, R15, R9 ;  /* 0x0000000f0e097223 */ /* 0x008fc80000000009 */
[----:B----4-:R-:W-:-:S04]  /*04a0*/  FFMA R9, R18, R19, R9 ;  /* 0x0000001312097223 */ /* 0x010fc80000000009 */
[----:B-----5:R-:W-:-:S04]  /*04b0*/  FFMA R9, R20, R21, R9 ;  /* 0x0000001514097223 */ /* 0x020fc80000000009 */
[----:B------:R-:W-:-:S04]  /*04c0*/  FFMA R9, R22, R23, R9 ;  /* 0x0000001716097223 */ /* 0x000fc80000000009 */
[----:B------:R-:W-:-:S04]  /*04d0*/  FFMA R24, R24, R25, R9 ;  /* 0x0000001918187223 */ /* 0x000fc80000000009 */
[----:B------:R-:W-:-:S04]  /*04e0*/  FFMA R13, R13, R12, R24 ;  /* 0x0000000c0d0d7223 */ /* 0x000fc80000000018 */
[----:B------:R-:W-:Y:S01]  /*04f0*/  FFMA R14, R26, R27, R13 ;  /* 0x0000001b1a0e7223 */ /* 0x000fe2000000000d */
[----:B------:R-:W-:Y:S06]  /*0500*/  BRA.U UP0, `(.L_x_0) ;  /* 0xfffffffd001c7547 */ /* 0x000fec000b83ffff */
[----:B------:R-:W0:Y:S01]  /*0510*/  LDC.64 R2, c[0x0][0x390] ;  /* 0x0000e400ff027b82 */ /* 0x000e220000000a00 */
[----:B------:R-:W-:-:S05]  /*0520*/  IADD3 R7, PT, PT, R0, R7, RZ ;  /* 0x0000000700077210 */ /* 0x000fca0007ffe0ff */
[----:B0-----:R-:W-:-:S05]  /*0530*/  IMAD.WIDE R2, R7, 0x4, R2 ;  /* 0x0000000407027825 */ /* 0x001fca00078e0202 */
[----:B------:R-:W-:Y:S01]  /*0540*/  STG.E desc[UR8][R2.64], R14 ;  /* 0x0000000e02007986 */ /* 0x000fe2000c101908 */
[----:B------:R-:W-:Y:S05]  /*0550*/  EXIT ;  /* 0x000000000000794d */ /* 0x000fea0003800000 */
.L_x_1:
[----:B------:R-:W-:-:S00]  /*0560*/  BRA `(.L_x_1) ;  /* 0xfffffffc00fc7947 */ /* 0x000fc0000383ffff */
[----:B------:R-:W-:-:S00]  /*0570*/  NOP ;  /* 0x0000000000007918 */ /* 0x000fc00000000000 */
        /* <DEDUP_REMOVED lines=8> */
.L_x_2:


//--------------------- .nv.shared.reserved.0     --------------------------
	.section	.nv.shared.reserved.0,"aw",@nobits
	.weak		__nv_reservedSMEM_offset_0_alias
	.size		__nv_reservedSMEM_offset_0_alias, 0, 64
	.other		__nv_reservedSMEM_offset_0_alias,@"STO_CUDA_RESERVED_SHARED STV_DEFAULT"
__nv_reservedSMEM_offset_0_alias:
	.zero		0
	.zero		64


//--------------------- .nv.constant0._Z18matrixMultiplyCUDAPfS_S_ --------------------------
	.section	.nv.constant0._Z18matrixMultiplyCUDAPfS_S_,"a",@progbits
	.sectionflags	@""
	.align	4
.nv.constant0._Z18matrixMultiplyCUDAPfS_S_:
	.zero		920


//--------------------- SYMBOLS --------------------------

	.type		.nv.reservedSmem.offset0,@object
	.size		.nv.reservedSmem.offset0,0x4
